//
// Generated by NVIDIA NVVM Compiler
//
// Compiler Build ID: CL-36424714
// Cuda compilation tools, release 13.0, V13.0.88
// Based on NVVM 20.0.0
//

.version 9.0
.target sm_100
.address_size 64

	// .globl	_Z28knn2d_block_streaming_kernelPK6float2iS1_iPSt4pairIifEi
// _ZZ28knn2d_block_streaming_kernelPK6float2iS1_iPSt4pairIifEiE8heapLock has been demoted
.extern .shared .align 16 .b8 smem[];

.visible .entry _Z28knn2d_block_streaming_kernelPK6float2iS1_iPSt4pairIifEi(
	.param .u64 .ptr .align 1 _Z28knn2d_block_streaming_kernelPK6float2iS1_iPSt4pairIifEi_param_0,
	.param .u32 _Z28knn2d_block_streaming_kernelPK6float2iS1_iPSt4pairIifEi_param_1,
	.param .u64 .ptr .align 1 _Z28knn2d_block_streaming_kernelPK6float2iS1_iPSt4pairIifEi_param_2,
	.param .u32 _Z28knn2d_block_streaming_kernelPK6float2iS1_iPSt4pairIifEi_param_3,
	.param .u64 .ptr .align 1 _Z28knn2d_block_streaming_kernelPK6float2iS1_iPSt4pairIifEi_param_4,
	.param .u32 _Z28knn2d_block_streaming_kernelPK6float2iS1_iPSt4pairIifEi_param_5
)
{
	.reg .pred 	%p<36>;
	.reg .b32 	%r<159>;
	.reg .b32 	%f<54>;
	.reg .b64 	%rd<17>;
	// demoted variable
	.shared .align 4 .u32 _ZZ28knn2d_block_streaming_kernelPK6float2iS1_iPSt4pairIifEiE8heapLock;
	ld.param.u64 	%rd3, [_Z28knn2d_block_streaming_kernelPK6float2iS1_iPSt4pairIifEi_param_0];
	ld.param.u32 	%r55, [_Z28knn2d_block_streaming_kernelPK6float2iS1_iPSt4pairIifEi_param_1];
	ld.param.u64 	%rd5, [_Z28knn2d_block_streaming_kernelPK6float2iS1_iPSt4pairIifEi_param_2];
	ld.param.u32 	%r53, [_Z28knn2d_block_streaming_kernelPK6float2iS1_iPSt4pairIifEi_param_3];
	ld.param.u64 	%rd4, [_Z28knn2d_block_streaming_kernelPK6float2iS1_iPSt4pairIifEi_param_4];
	ld.param.u32 	%r54, [_Z28knn2d_block_streaming_kernelPK6float2iS1_iPSt4pairIifEi_param_5];
	cvta.to.global.u64 	%rd1, %rd5;
	mov.u32 	%r1, %ctaid.x;
	setp.ge.s32 	%p1, %r1, %r55;
	@%p1 bra 	$L__BB0_43;
	cvta.to.global.u64 	%rd6, %rd3;
	mul.wide.u32 	%rd7, %r1, 8;
	add.s64 	%rd8, %rd6, %rd7;
	ld.global.nc.v2.f32 	{%f1, %f2}, [%rd8];
	mov.u32 	%r158, %tid.x;
	setp.ne.s32 	%p2, %r158, 0;
	@%p2 bra 	$L__BB0_3;
	mov.b32 	%r56, 0;
	st.shared.u32 	[_ZZ28knn2d_block_streaming_kernelPK6float2iS1_iPSt4pairIifEiE8heapLock], %r56;
$L__BB0_3:
	shl.b32 	%r57, %r54, 2;
	mov.u32 	%r58, smem;
	add.s32 	%r3, %r58, %r57;
	bar.sync 	0;
	setp.ge.s32 	%p3, %r158, %r54;
	@%p3 bra 	$L__BB0_6;
	mov.u32 	%r4, %ntid.x;
	mov.u32 	%r138, %r158;
$L__BB0_5:
	mul.wide.s32 	%rd9, %r138, 8;
	add.s64 	%rd10, %rd1, %rd9;
	ld.global.nc.v2.f32 	{%f25, %f26}, [%rd10];
	sub.f32 	%f27, %f25, %f1;
	sub.f32 	%f28, %f26, %f2;
	mul.f32 	%f29, %f28, %f28;
	fma.rn.f32 	%f30, %f27, %f27, %f29;
	shl.b32 	%r59, %r138, 2;
	add.s32 	%r61, %r58, %r59;
	st.shared.f32 	[%r61], %f30;
	add.s32 	%r62, %r3, %r59;
	st.shared.u32 	[%r62], %r138;
	add.s32 	%r138, %r138, %r4;
	setp.lt.s32 	%p4, %r138, %r54;
	@%p4 bra 	$L__BB0_5;
$L__BB0_6:
	setp.ne.s32 	%p5, %r158, 0;
	bar.sync 	0;
	shr.s32 	%r139, %r54, 1;
	setp.lt.s32 	%p6, %r139, 1;
	or.pred  	%p7, %p5, %p6;
	@%p7 bra 	$L__BB0_14;
$L__BB0_7:
	mov.u32 	%r8, %r139;
	add.s32 	%r139, %r8, -1;
	shl.b32 	%r63, %r8, 2;
	add.s32 	%r65, %r58, %r63;
	ld.shared.f32 	%f3, [%r65+-4];
	add.s32 	%r66, %r3, %r63;
	ld.shared.u32 	%r10, [%r66+-4];
	shl.b32 	%r141, %r139, 1;
	or.b32  	%r143, %r141, 1;
	setp.ge.s32 	%p8, %r143, %r54;
	mov.u32 	%r144, %r139;
	@%p8 bra 	$L__BB0_13;
	mov.u32 	%r144, %r139;
$L__BB0_9:
	add.s32 	%r16, %r141, 2;
	shl.b32 	%r67, %r143, 2;
	add.s32 	%r69, %r58, %r67;
	ld.shared.f32 	%f47, [%r69];
	setp.ge.s32 	%p9, %r16, %r54;
	@%p9 bra 	$L__BB0_11;
	shl.b32 	%r70, %r141, 2;
	add.s32 	%r72, %r58, %r70;
	ld.shared.f32 	%f31, [%r72+8];
	setp.gt.f32 	%p10, %f31, %f47;
	selp.b32 	%r143, %r16, %r143, %p10;
	selp.f32 	%f47, %f31, %f47, %p10;
$L__BB0_11:
	mov.u32 	%r18, %r143;
	setp.ge.f32 	%p11, %f3, %f47;
	@%p11 bra 	$L__BB0_13;
	shl.b32 	%r73, %r144, 2;
	add.s32 	%r75, %r58, %r73;
	st.shared.f32 	[%r75], %f47;
	shl.b32 	%r76, %r18, 2;
	add.s32 	%r77, %r3, %r76;
	ld.shared.u32 	%r78, [%r77];
	add.s32 	%r79, %r3, %r73;
	st.shared.u32 	[%r79], %r78;
	shl.b32 	%r141, %r18, 1;
	or.b32  	%r143, %r141, 1;
	setp.lt.s32 	%p12, %r143, %r54;
	mov.u32 	%r144, %r18;
	@%p12 bra 	$L__BB0_9;
$L__BB0_13:
	shl.b32 	%r80, %r144, 2;
	add.s32 	%r82, %r58, %r80;
	st.shared.f32 	[%r82], %f3;
	add.s32 	%r83, %r3, %r80;
	st.shared.u32 	[%r83], %r10;
	setp.gt.s32 	%p13, %r8, 1;
	@%p13 bra 	$L__BB0_7;
$L__BB0_14:
	bar.sync 	0;
	add.s32 	%r145, %r54, %r158;
	setp.ge.s32 	%p14, %r145, %r53;
	@%p14 bra 	$L__BB0_31;
	setp.gt.s32 	%p15, %r54, 1;
	mov.u32 	%r23, %ntid.x;
	@%p15 bra 	$L__BB0_21;
	ld.shared.f32 	%f52, [smem];
$L__BB0_17:
	mul.wide.s32 	%rd11, %r145, 8;
	add.s64 	%rd12, %rd1, %rd11;
	ld.global.nc.v2.f32 	{%f32, %f33}, [%rd12];
	sub.f32 	%f34, %f32, %f1;
	sub.f32 	%f35, %f33, %f2;
	mul.f32 	%f36, %f35, %f35;
	fma.rn.f32 	%f18, %f34, %f34, %f36;
	setp.geu.f32 	%p16, %f18, %f52;
	@%p16 bra 	$L__BB0_20;
$L__BB0_18:
	atom.relaxed.shared.cas.b32 	%r84, [_ZZ28knn2d_block_streaming_kernelPK6float2iS1_iPSt4pairIifEiE8heapLock], 0, 1;
	setp.ne.s32 	%p17, %r84, 0;
	@%p17 bra 	$L__BB0_18;
	st.shared.f32 	[smem], %f18;
	st.shared.u32 	[%r3], %r145;
	membar.cta;
	atom.shared.exch.b32 	%r85, [_ZZ28knn2d_block_streaming_kernelPK6float2iS1_iPSt4pairIifEiE8heapLock], 0;
	ld.shared.f32 	%f52, [smem];
$L__BB0_20:
	add.s32 	%r145, %r145, %r23;
	setp.lt.s32 	%p18, %r145, %r53;
	@%p18 bra 	$L__BB0_17;
	bra.uni 	$L__BB0_31;
$L__BB0_21:
	ld.shared.f32 	%f50, [smem];
$L__BB0_22:
	mul.wide.s32 	%rd13, %r145, 8;
	add.s64 	%rd14, %rd1, %rd13;
	ld.global.nc.v2.f32 	{%f37, %f38}, [%rd14];
	sub.f32 	%f39, %f37, %f1;
	sub.f32 	%f40, %f38, %f2;
	mul.f32 	%f41, %f40, %f40;
	fma.rn.f32 	%f10, %f39, %f39, %f41;
	setp.geu.f32 	%p19, %f10, %f50;
	@%p19 bra 	$L__BB0_30;
$L__BB0_23:
	atom.relaxed.shared.cas.b32 	%r86, [_ZZ28knn2d_block_streaming_kernelPK6float2iS1_iPSt4pairIifEiE8heapLock], 0, 1;
	setp.ne.s32 	%p20, %r86, 0;
	@%p20 bra 	$L__BB0_23;
	st.shared.f32 	[smem], %f10;
	st.shared.u32 	[%r3], %r145;
	mov.b32 	%r147, 0;
	mov.b32 	%r149, 1;
	ld.shared.f32 	%f11, [smem];
	mov.u32 	%r150, %r147;
$L__BB0_25:
	add.s32 	%r28, %r147, 2;
	shl.b32 	%r89, %r149, 2;
	add.s32 	%r91, %r58, %r89;
	ld.shared.f32 	%f49, [%r91];
	setp.ge.s32 	%p21, %r28, %r54;
	@%p21 bra 	$L__BB0_27;
	shl.b32 	%r92, %r147, 2;
	add.s32 	%r94, %r58, %r92;
	ld.shared.f32 	%f42, [%r94+8];
	setp.gt.f32 	%p22, %f42, %f49;
	selp.b32 	%r149, %r28, %r149, %p22;
	selp.f32 	%f49, %f42, %f49, %p22;
$L__BB0_27:
	mov.u32 	%r30, %r149;
	setp.ge.f32 	%p23, %f11, %f49;
	@%p23 bra 	$L__BB0_29;
	shl.b32 	%r95, %r150, 2;
	add.s32 	%r97, %r58, %r95;
	st.shared.f32 	[%r97], %f49;
	shl.b32 	%r98, %r30, 2;
	add.s32 	%r99, %r3, %r98;
	ld.shared.u32 	%r100, [%r99];
	add.s32 	%r101, %r3, %r95;
	st.shared.u32 	[%r101], %r100;
	shl.b32 	%r147, %r30, 1;
	or.b32  	%r149, %r147, 1;
	setp.lt.s32 	%p24, %r149, %r54;
	mov.u32 	%r150, %r30;
	@%p24 bra 	$L__BB0_25;
$L__BB0_29:
	shl.b32 	%r102, %r150, 2;
	add.s32 	%r104, %r58, %r102;
	st.shared.f32 	[%r104], %f11;
	add.s32 	%r105, %r3, %r102;
	st.shared.u32 	[%r105], %r145;
	membar.cta;
	atom.shared.exch.b32 	%r106, [_ZZ28knn2d_block_streaming_kernelPK6float2iS1_iPSt4pairIifEiE8heapLock], 0;
	ld.shared.f32 	%f50, [smem];
$L__BB0_30:
	add.s32 	%r145, %r145, %r23;
	setp.lt.s32 	%p25, %r145, %r53;
	@%p25 bra 	$L__BB0_22;
$L__BB0_31:
	setp.ne.s32 	%p26, %r158, 0;
	bar.sync 	0;
	setp.lt.s32 	%p27, %r54, 2;
	or.pred  	%p28, %p26, %p27;
	@%p28 bra 	$L__BB0_40;
	mov.u32 	%r152, %r54;
$L__BB0_33:
	ld.shared.f32 	%f43, [smem];
	ld.shared.u32 	%r108, [%r3];
	add.s32 	%r38, %r152, -1;
	shl.b32 	%r109, %r152, 2;
	add.s32 	%r110, %r58, %r109;
	ld.shared.f32 	%f44, [%r110+-4];
	st.shared.f32 	[smem], %f44;
	add.s32 	%r111, %r3, %r109;
	ld.shared.u32 	%r112, [%r111+-4];
	st.shared.u32 	[%r3], %r112;
	st.shared.f32 	[%r110+-4], %f43;
	st.shared.u32 	[%r111+-4], %r108;
	ld.shared.f32 	%f21, [smem];
	setp.lt.u32 	%p29, %r152, 3;
	@%p29 bra 	$L__BB0_40;
	ld.shared.u32 	%r39, [%r3];
	mov.b32 	%r154, 0;
	mov.b32 	%r156, 1;
	mov.u32 	%r157, %r154;
$L__BB0_35:
	add.s32 	%r43, %r154, 2;
	shl.b32 	%r121, %r156, 2;
	add.s32 	%r123, %r58, %r121;
	ld.shared.f32 	%f53, [%r123];
	setp.ge.s32 	%p32, %r43, %r38;
	@%p32 bra 	$L__BB0_37;
	shl.b32 	%r124, %r154, 2;
	add.s32 	%r126, %r58, %r124;
	ld.shared.f32 	%f46, [%r126+8];
	setp.gt.f32 	%p33, %f46, %f53;
	selp.b32 	%r156, %r43, %r156, %p33;
	selp.f32 	%f53, %f46, %f53, %p33;
$L__BB0_37:
	mov.u32 	%r45, %r156;
	setp.ge.f32 	%p34, %f21, %f53;
	@%p34 bra 	$L__BB0_39;
	shl.b32 	%r127, %r157, 2;
	add.s32 	%r129, %r58, %r127;
	st.shared.f32 	[%r129], %f53;
	shl.b32 	%r130, %r45, 2;
	add.s32 	%r131, %r3, %r130;
	ld.shared.u32 	%r132, [%r131];
	add.s32 	%r133, %r3, %r127;
	st.shared.u32 	[%r133], %r132;
	shl.b32 	%r154, %r45, 1;
	or.b32  	%r156, %r154, 1;
	setp.lt.s32 	%p35, %r156, %r38;
	mov.u32 	%r157, %r45;
	@%p35 bra 	$L__BB0_35;
$L__BB0_39:
	shl.b32 	%r134, %r157, 2;
	add.s32 	%r136, %r58, %r134;
	st.shared.f32 	[%r136], %f21;
	add.s32 	%r137, %r3, %r134;
	st.shared.u32 	[%r137], %r39;
	mov.u32 	%r152, %r38;
	bra.uni 	$L__BB0_33;
$L__BB0_40:
	setp.ge.s32 	%p30, %r158, %r54;
	bar.sync 	0;
	@%p30 bra 	$L__BB0_43;
	mov.u32 	%r49, %ntid.x;
	cvta.to.global.u64 	%rd2, %rd4;
	mul.lo.s32 	%r50, %r54, %r1;
$L__BB0_42:
	shl.b32 	%r113, %r158, 2;
	add.s32 	%r114, %r3, %r113;
	ld.shared.u32 	%r115, [%r114];
	add.s32 	%r116, %r158, %r50;
	mul.wide.s32 	%rd15, %r116, 8;
	add.s64 	%rd16, %rd2, %rd15;
	st.global.u32 	[%rd16], %r115;
	add.s32 	%r118, %r58, %r113;
	ld.shared.f32 	%f45, [%r118];
	st.global.f32 	[%rd16+4], %f45;
	add.s32 	%r158, %r158, %r49;
	setp.lt.s32 	%p31, %r158, %r54;
	@%p31 bra 	$L__BB0_42;
$L__BB0_43:
	ret;

}


// ===== COMPILED SASS (sm_100) =====

	.target	sm_100

	.elftype	@"ET_EXEC"


//--------------------- .note.nv.tkinfo           --------------------------
	.section	.note.nv.tkinfo,"",@"SHT_NOTE"
	.sectionflags	@"SHF_NOTE_NV_TKINFO"
	.tkinfo
        /*0018*/ 	.word	0x00000002
        /*0030*/ 	.string	""
        /*0030*/ 	.string	"ptxas"
        /*0030*/ 	.string	"Cuda compilation tools, release 13.0, V13.0.88"
        /*0030*/ 	.string	"Build cuda_13.0.r13.0/compiler.36424714_0"
        /*0030*/ 	.string	"-arch sm_100 -m 64 "



//--------------------- .note.nv.cuinfo           --------------------------
	.section	.note.nv.cuinfo,"",@"SHT_NOTE"
	.sectionflags	@"SHF_NOTE_NV_CUINFO"
        /*0018*/ 	.short	0x0002
        /*001a*/ 	.short	0x0064
        /*001c*/ 	.short	0x0082
	.zero		2


//--------------------- .nv.info                  --------------------------
	.section	.nv.info,"",@"SHT_CUDA_INFO"
	.align	4


	//----- nvinfo : EIATTR_REGCOUNT
	.align		4
        /*0000*/ 	.byte	0x04, 0x2f
        /*0002*/ 	.short	(.L_1 - .L_0)
	.align		4
.L_0:
        /*0004*/ 	.word	index@(_Z28knn2d_block_streaming_kernelPK6float2iS1_iPSt4pairIifEi)
        /*0008*/ 	.word	0x00000016


	//----- nvinfo : EIATTR_FRAME_SIZE
	.align		4
.L_1:
        /*000c*/ 	.byte	0x04, 0x11
        /*000e*/ 	.short	(.L_3 - .L_2)
	.align		4
.L_2:
        /*0010*/ 	.word	index@(_Z28knn2d_block_streaming_kernelPK6float2iS1_iPSt4pairIifEi)
        /*0014*/ 	.word	0x00000000


	//----- nvinfo : EIATTR_MIN_STACK_SIZE
	.align		4
.L_3:
        /*0018*/ 	.byte	0x04, 0x12
        /*001a*/ 	.short	(.L_5 - .L_4)
	.align		4
.L_4:
        /*001c*/ 	.word	index@(_Z28knn2d_block_streaming_kernelPK6float2iS1_iPSt4pairIifEi)
        /*0020*/ 	.word	0x00000000
.L_5:


//--------------------- .nv.compat                --------------------------
	.section	.nv.compat,"",@"SHT_CUDA_COMPAT_INFO"
	.align	4
        /*0000*/ 	.byte	0x02, 0x09, 0x00, 0x00, 0x02, 0x02, 0x01, 0x00, 0x02, 0x05, 0x05, 0x00, 0x03, 0x07, 0x01, 0x01
        /*0010*/ 	.byte	0x02, 0x03, 0x00, 0x00, 0x02, 0x06, 0x01, 0x00, 0x04, 0x0b, 0x08, 0x00, 0x09, 0x00, 0x00, 0x00
        /*0020*/ 	.byte	0x00, 0x00, 0x00, 0x00


//--------------------- .nv.info._Z28knn2d_block_streaming_kernelPK6float2iS1_iPSt4pairIifEi --------------------------
	.section	.nv.info._Z28knn2d_block_streaming_kernelPK6float2iS1_iPSt4pairIifEi,"",@"SHT_CUDA_INFO"
	.sectionflags	@""
	.align	4


	//----- nvinfo : EIATTR_CUDA_API_VERSION
	.align		4
        /*0000*/ 	.byte	0x04, 0x37
        /*0002*/ 	.short	(.L_7 - .L_6)
.L_6:
        /*0004*/ 	.word	0x00000082


	//----- nvinfo : EIATTR_KPARAM_INFO
	.align		4
.L_7:
        /*0008*/ 	.byte	0x04, 0x17
        /*000a*/ 	.short	(.L_9 - .L_8)
.L_8:
        /*000c*/ 	.word	0x00000000
        /*0010*/ 	.short	0x0005
        /*0012*/ 	.short	0x0028
        /*0014*/ 	.byte	0x00, 0xf0, 0x11, 0x00


	//----- nvinfo : EIATTR_KPARAM_INFO
	.align		4
.L_9:
        /*0018*/ 	.byte	0x04, 0x17
        /*001a*/ 	.short	(.L_11 - .L_10)
.L_10:
        /*001c*/ 	.word	0x00000000
        /*0020*/ 	.short	0x0004
        /*0022*/ 	.short	0x0020
        /*0024*/ 	.byte	0x00, 0xf5, 0x21, 0x00


	//----- nvinfo : EIATTR_KPARAM_INFO
	.align		4
.L_11:
        /*0028*/ 	.byte	0x04, 0x17
        /*002a*/ 	.short	(.L_13 - .L_12)
.L_12:
        /*002c*/ 	.word	0x00000000
        /*0030*/ 	.short	0x0003
        /*0032*/ 	.short	0x0018
        /*0034*/ 	.byte	0x00, 0xf0, 0x11, 0x00


	//----- nvinfo : EIATTR_KPARAM_INFO
	.align		4
.L_13:
        /*0038*/ 	.byte	0x04, 0x17
        /*003a*/ 	.short	(.L_15 - .L_14)
.L_14:
        /*003c*/ 	.word	0x00000000
        /*0040*/ 	.short	0x0002
        /*0042*/ 	.short	0x0010
        /*0044*/ 	.byte	0x00, 0xf5, 0x21, 0x00


	//----- nvinfo : EIATTR_KPARAM_INFO
	.align		4
.L_15:
        /*0048*/ 	.byte	0x04, 0x17
        /*004a*/ 	.short	(.L_17 - .L_16)
.L_16:
        /*004c*/ 	.word	0x00000000
        /*0050*/ 	.short	0x0001
        /*0052*/ 	.short	0x0008
        /*0054*/ 	.byte	0x00, 0xf0, 0x11, 0x00


	//----- nvinfo : EIATTR_KPARAM_INFO
	.align		4
.L_17:
        /*0058*/ 	.byte	0x04, 0x17
        /*005a*/ 	.short	(.L_19 - .L_18)
.L_18:
        /*005c*/ 	.word	0x00000000
        /*0060*/ 	.short	0x0000
        /*0062*/ 	.short	0x0000
        /*0064*/ 	.byte	0x00, 0xf5, 0x21, 0x00


	//----- nvinfo : EIATTR_SPARSE_MMA_MASK
	.align		4
.L_19:
        /*0068*/ 	.byte	0x03, 0x50
        /*006a*/ 	.short	0x0000


	//----- nvinfo : EIATTR_MAXREG_COUNT
	.align		4
        /*006c*/ 	.byte	0x03, 0x1b
        /*006e*/ 	.short	0x00ff


	//----- nvinfo : EIATTR_NUM_BARRIERS
	.align		4
        /*0070*/ 	.byte	0x02, 0x4c
        /*0072*/ 	.byte	0x01
	.zero		1


	//----- nvinfo : EIATTR_MERCURY_ISA_VERSION
	.align		4
        /*0074*/ 	.byte	0x03, 0x5f
        /*0076*/ 	.short	0x0101


	//----- nvinfo : EIATTR_VRC_CTA_INIT_COUNT
	.align		4
        /*0078*/ 	.byte	0x02, 0x4a
	.zero		1
	.zero		1


	//----- nvinfo : EIATTR_EXIT_INSTR_OFFSETS
	.align		4
        /*007c*/ 	.byte	0x04, 0x1c
        /*007e*/ 	.short	(.L_21 - .L_20)


	//   ....[0]....
.L_20:
        /*0080*/ 	.word	0x00000040


	//   ....[1]....
        /*0084*/ 	.word	0x000011b0


	//   ....[2]....
        /*0088*/ 	.word	0x00001290


	//----- nvinfo : EIATTR_CRS_STACK_SIZE
	.align		4
.L_21:
        /*008c*/ 	.byte	0x04, 0x1e
        /*008e*/ 	.short	(.L_23 - .L_22)
.L_22:
        /*0090*/ 	.word	0x00000000


	//----- nvinfo : EIATTR_CBANK_PARAM_SIZE
	.align		4
.L_23:
        /*0094*/ 	.byte	0x03, 0x19
        /*0096*/ 	.short	0x002c


	//----- nvinfo : EIATTR_PARAM_CBANK
	.align		4
        /*0098*/ 	.byte	0x04, 0x0a
        /*009a*/ 	.short	(.L_25 - .L_24)
	.align		4
.L_24:
        /*009c*/ 	.word	index@(.nv.constant0._Z28knn2d_block_streaming_kernelPK6float2iS1_iPSt4pairIifEi)
        /*00a0*/ 	.short	0x0380
        /*00a2*/ 	.short	0x002c


	//----- nvinfo : EIATTR_SW_WAR
	.align		4
.L_25:
        /*00a4*/ 	.byte	0x04, 0x36
        /*00a6*/ 	.short	(.L_27 - .L_26)
.L_26:
        /*00a8*/ 	.word	0x00000008
.L_27:


//--------------------- .nv.callgraph             --------------------------
	.section	.nv.callgraph,"",@"SHT_CUDA_CALLGRAPH"
	.align	4
	.sectionentsize	8
	.align		4
        /*0000*/ 	.word	0x00000000
	.align		4
        /*0004*/ 	.word	0xffffffff
	.align		4
        /*0008*/ 	.word	0x00000000
	.align		4
        /*000c*/ 	.word	0xfffffffe
	.align		4
        /*0010*/ 	.word	0x00000000
	.align		4
        /*0014*/ 	.word	0xfffffffd
	.align		4
        /*0018*/ 	.word	0x00000000
	.align		4
        /*001c*/ 	.word	0xfffffffc


//--------------------- .text._Z28knn2d_block_streaming_kernelPK6float2iS1_iPSt4pairIifEi --------------------------
	.section	.text._Z28knn2d_block_streaming_kernelPK6float2iS1_iPSt4pairIifEi,"ax",@progbits
	.align	128
        .global         _Z28knn2d_block_streaming_kernelPK6float2iS1_iPSt4pairIifEi
        .type           _Z28knn2d_block_streaming_kernelPK6float2iS1_iPSt4pairIifEi,@function
        .size           _Z28knn2d_block_streaming_kernelPK6float2iS1_iPSt4pairIifEi,(.L_x_30 - _Z28knn2d_block_streaming_kernelPK6float2iS1_iPSt4pairIifEi)
        .other          _Z28knn2d_block_streaming_kernelPK6float2iS1_iPSt4pairIifEi,@"STO_CUDA_ENTRY STV_DEFAULT"
_Z28knn2d_block_streaming_kernelPK6float2iS1_iPSt4pairIifEi:
.text._Z28knn2d_block_streaming_kernelPK6float2iS1_iPSt4pairIifEi:
[----:B------:R-:W-:Y:S01]  /*0000*/  LDC R1, c[0x0][0x37c] ;  /* 0x0000df00ff017b82 */ /* 0x000fe20000000800 */
[----:B------:R-:W0:Y:S01]  /*0010*/  S2R R0, SR_CTAID.X ;  /* 0x0000000000007919 */ /* 0x000e220000002500 */
[----:B------:R-:W0:Y:S02]  /*0020*/  LDCU UR4, c[0x0][0x388] ;  /* 0x00007100ff0477ac */ /* 0x000e240008000800 */
[----:B0-----:R-:W-:-:S13]  /*0030*/  ISETP.GE.AND P0, PT, R0, UR4, PT ;  /* 0x0000000400007c0c */ /* 0x001fda000bf06270 */
[----:B------:R-:W-:Y:S05]  /*0040*/  @P0 EXIT ;  /* 0x000000000000094d */ /* 0x000fea0003800000 */
[----:B------:R-:W0:Y:S01]  /*0050*/  LDC.64 R2, c[0x0][0x380] ;  /* 0x0000e000ff027b82 */ /* 0x000e220000000a00 */
[----:B------:R-:W1:Y:S01]  /*0060*/  LDCU.64 UR6, c[0x0][0x358] ;  /* 0x00006b00ff0677ac */ /* 0x000e620008000a00 */
[----:B------:R-:W2:Y:S01]  /*0070*/  S2R R5, SR_TID.X ;  /* 0x0000000000057919 */ /* 0x000ea20000002100 */
[----:B------:R-:W3:Y:S01]  /*0080*/  LDCU UR4, c[0x0][0x3a8] ;  /* 0x00007500ff0477ac */ /* 0x000ee20008000800 */
[----:B0-----:R-:W-:-:S06]  /*0090*/  IMAD.WIDE.U32 R2, R0, 0x8, R2 ;  /* 0x0000000800027825 */ /* 0x001fcc00078e0002 */
[----:B-1----:R-:W5:Y:S01]  /*00a0*/  LDG.E.64.CONSTANT R2, desc[UR6][R2.64] ;  /* 0x0000000602027981 */ /* 0x002f62000c1e9b00 */
[----:B---3--:R-:W-:Y:S01]  /*00b0*/  IMAD.U32 R10, RZ, RZ, UR4 ;  /* 0x00000004ff0a7e24 */ /* 0x008fe2000f8e00ff */
[----:B------:R-:W-:Y:S01]  /*00c0*/  MOV R4, 0x400 ;  /* 0x0000040000047802 */ /* 0x000fe20000000f00 */
[----:B------:R-:W-:Y:S01]  /*00d0*/  BSSY.RECONVERGENT B0, `(.L_x_0) ;  /* 0x000001b000007945 */ /* 0x000fe20003800200 */
[----:B------:R-:W0:Y:S01]  /*00e0*/  S2R R9, SR_CgaCtaId ;  /* 0x0000000000097919 */ /* 0x000e220000008800 */
[C---:B--2---:R-:W-:Y:S02]  /*00f0*/  ISETP.NE.AND P0, PT, R5.reuse, RZ, PT ;  /* 0x000000ff0500720c */ /* 0x044fe40003f05270 */
[----:B------:R-:W-:Y:S01]  /*0100*/  ISETP.GE.AND P1, PT, R5, R10, PT ;  /* 0x0000000a0500720c */ /* 0x000fe20003f26270 */
[----:B------:R-:W-:-:S10]  /*0110*/  VIADD R6, R4, 0x10 ;  /* 0x0000001004067836 */ /* 0x000fd40000000000 */
[C---:B0-----:R-:W-:Y:S02]  /*0120*/  @!P0 LEA R7, R9.reuse, R4, 0x18 ;  /* 0x0000000409078211 */ /* 0x041fe400078ec0ff */
[----:B------:R-:W-:-:S03]  /*0130*/  LEA R4, R9, R6, 0x18 ;  /* 0x0000000609047211 */ /* 0x000fc600078ec0ff */
[----:B------:R0:W-:Y:S02]  /*0140*/  @!P0 STS [R7], RZ ;  /* 0x000000ff07008388 */ /* 0x0001e40000000800 */
[----:B------:R-:W-:Y:S01]  /*0150*/  IMAD R6, R10, 0x4, R4 ;  /* 0x000000040a067824 */ /* 0x000fe200078e0204 */
[----:B------:R-:W-:Y:S06]  /*0160*/  BAR.SYNC.DEFER_BLOCKING 0x0 ;  /* 0x0000000000007b1d */ /* 0x000fec0000010000 */
[----:B------:R-:W-:Y:S05]  /*0170*/  @P1 BRA `(.L_x_1) ;  /* 0x0000000000401947 */ /* 0x000fea0003800000 */
[----:B------:R-:W1:Y:S01]  /*0180*/  LDC R18, c[0x0][0x360] ;  /* 0x0000d800ff127b82 */ /* 0x000e620000000800 */
[----:B0-----:R-:W-:-:S07]  /*0190*/  MOV R7, R5 ;  /* 0x0000000500077202 */ /* 0x001fce0000000f00 */
[----:B------:R-:W0:Y:S02]  /*01a0*/  LDC.64 R8, c[0x0][0x390] ;  /* 0x0000e400ff087b82 */ /* 0x000e240000000a00 */
.L_x_2:
[----:B0-----:R-:W-:-:S06]  /*01b0*/  IMAD.WIDE R12, R7, 0x8, R8 ;  /* 0x00000008070c7825 */ /* 0x001fcc00078e0208 */
[----:B------:R-:W2:Y:S01]  /*01c0*/  LDG.E.64.CONSTANT R12, desc[UR6][R12.64] ;  /* 0x000000060c0c7981 */ /* 0x000ea2000c1e9b00 */
[C---:B------:R-:W-:Y:S02]  /*01d0*/  IMAD R15, R7.reuse, 0x4, R4 ;  /* 0x00000004070f7824 */ /* 0x040fe400078e0204 */
[----:B------:R-:W-:Y:S02]  /*01e0*/  IMAD R16, R7, 0x4, R6 ;  /* 0x0000000407107824 */ /* 0x000fe400078e0206 */
[----:B--2--5:R-:W-:Y:S01]  /*01f0*/  FADD R14, -R3, R13 ;  /* 0x0000000d030e7221 */ /* 0x024fe20000000100 */
[----:B------:R-:W-:-:S03]  /*0200*/  FADD R11, -R2, R12 ;  /* 0x0000000c020b7221 */ /* 0x000fc60000000100 */
[----:B------:R-:W-:-:S04]  /*0210*/  FMUL R14, R14, R14 ;  /* 0x0000000e0e0e7220 */ /* 0x000fc80000400000 */
[----:B------:R-:W-:-:S05]  /*0220*/  FFMA R14, R11, R11, R14 ;  /* 0x0000000b0b0e7223 */ /* 0x000fca000000000e */
[----:B------:R-:W-:Y:S04]  /*0230*/  STS [R15], R14 ;  /* 0x0000000e0f007388 */ /* 0x000fe80000000800 */
[----:B------:R1:W-:Y:S02]  /*0240*/  STS [R16], R7 ;  /* 0x0000000710007388 */ /* 0x0003e40000000800 */
[----:B-1----:R-:W-:-:S05]  /*0250*/  IMAD.IADD R7, R18, 0x1, R7 ;  /* 0x0000000112077824 */ /* 0x002fca00078e0207 */
[----:B------:R-:W-:-:S13]  /*0260*/  ISETP.GE.AND P0, PT, R7, R10, PT ;  /* 0x0000000a0700720c */ /* 0x000fda0003f06270 */
[----:B------:R-:W-:Y:S05]  /*0270*/  @!P0 BRA `(.L_x_2) ;  /* 0xfffffffc00cc8947 */ /* 0x000fea000383ffff */
.L_x_1:
[----:B------:R-:W-:Y:S05]  /*0280*/  BSYNC.RECONVERGENT B0 ;  /* 0x0000000000007941 */ /* 0x000fea0003800200 */
.L_x_0:
[----:B0-----:R-:W-:Y:S01]  /*0290*/  SHF.R.S32.HI R7, RZ, 0x1, R10 ;  /* 0x00000001ff077819 */ /* 0x001fe2000001140a */
[----:B------:R-:W-:Y:S03]  /*02a0*/  BAR.SYNC.DEFER_BLOCKING 0x0 ;  /* 0x0000000000007b1d */ /* 0x000fe60000010000 */
[----:B------:R-:W-:-:S03]  /*02b0*/  ISETP.GE.AND P0, PT, R7, 0x1, PT ;  /* 0x000000010700780c */ /* 0x000fc60003f06270 */
[----:B------:R-:W-:Y:S01]  /*02c0*/  BSSY.RECONVERGENT B0, `(.L_x_3) ;  /* 0x0000030000007945 */ /* 0x000fe20003800200 */
[----:B------:R-:W-:-:S13]  /*02d0*/  ISETP.NE.OR P0, PT, R5, RZ, !P0 ;  /* 0x000000ff0500720c */ /* 0x000fda0004705670 */
[----:B------:R-:W-:Y:S05]  /*02e0*/  @P0 BRA `(.L_x_4) ;  /* 0x0000000000b40947 */ /* 0x000fea0003800000 */
.L_x_7:
[C---:B0-----:R-:W-:Y:S01]  /*02f0*/  LEA R9, R7.reuse, R6, 0x2 ;  /* 0x0000000607097211 */ /* 0x041fe200078e10ff */
[C---:B------:R-:W-:Y:S01]  /*0300*/  IMAD R8, R7.reuse, 0x4, R4 ;  /* 0x0000000407087824 */ /* 0x040fe200078e0204 */
[----:B------:R-:W0:Y:S01]  /*0310*/  LDCU UR4, c[0x0][0x3a8] ;  /* 0x00007500ff0477ac */ /* 0x000e220008000800 */
[----:B------:R-:W-:Y:S02]  /*0320*/  VIADD R15, R7, 0xffffffff ;  /* 0xffffffff070f7836 */ /* 0x000fe40000000000 */
[----:B-1----:R1:W2:Y:S01]  /*0330*/  LDS R18, [R9+-0x4] ;  /* 0xfffffc0009127984 */ /* 0x0022a20000000800 */
[----:B------:R-:W-:Y:S02]  /*0340*/  IMAD.MOV.U32 R14, RZ, RZ, R7 ;  /* 0x000000ffff0e7224 */ /* 0x000fe400078e0007 */
[----:B------:R-:W-:Y:S01]  /*0350*/  IMAD.SHL.U32 R11, R15, 0x2, RZ ;  /* 0x000000020f0b7824 */ /* 0x000fe200078e00ff */
[----:B------:R1:W3:Y:S01]  /*0360*/  LDS R16, [R8+-0x4] ;  /* 0xfffffc0008107984 */ /* 0x0002e20000000800 */
[----:B------:R-:W-:-:S02]  /*0370*/  IMAD.MOV.U32 R7, RZ, RZ, R15 ;  /* 0x000000ffff077224 */ /* 0x000fc400078e000f */
[----:B------:R-:W-:Y:S01]  /*0380*/  VIADD R13, R11, 0x1 ;  /* 0x000000010b0d7836 */ /* 0x000fe20000000000 */
[----:B0-----:R-:W-:-:S04]  /*0390*/  MOV R10, UR4 ;  /* 0x00000004000a7c02 */ /* 0x001fc80008000f00 */
[----:B------:R-:W-:-:S13]  /*03a0*/  ISETP.GE.AND P0, PT, R13, R10, PT ;  /* 0x0000000a0d00720c */ /* 0x000fda0003f06270 */
[----:B-1----:R-:W-:Y:S05]  /*03b0*/  @P0 BRA `(.L_x_5) ;  /* 0x0000000000680947 */ /* 0x002fea0003800000 */
[----:B------:R-:W-:Y:S01]  /*03c0*/  MOV R15, R7 ;  /* 0x00000007000f7202 */ /* 0x000fe20000000f00 */
[----:B------:R-:W0:Y:S01]  /*03d0*/  LDCU UR4, c[0x0][0x3a8] ;  /* 0x00007500ff0477ac */ /* 0x000e220008000800 */
[----:B------:R-:W-:-:S05]  /*03e0*/  NOP ;  /* 0x0000000000007918 */ /* 0x000fca0000000000 */
.L_x_6:
[----:B-1----:R-:W-:Y:S02]  /*03f0*/  VIADD R17, R11, 0x2 ;  /* 0x000000020b117836 */ /* 0x002fe40000000000 */
[----:B0-----:R-:W-:Y:S02]  /*0400*/  IMAD.U32 R10, RZ, RZ, UR4 ;  /* 0x00000004ff0a7e24 */ /* 0x001fe4000f8e00ff */
[----:B------:R-:W-:-:S03]  /*0410*/  IMAD R8, R13, 0x4, R4 ;  /* 0x000000040d087824 */ /* 0x000fc600078e0204 */
[----:B------:R-:W-:Y:S02]  /*0420*/  ISETP.GE.AND P1, PT, R17, R10, PT ;  /* 0x0000000a1100720c */ /* 0x000fe40003f26270 */
[----:B------:R-:W-:Y:S11]  /*0430*/  LDS R9, [R8] ;  /* 0x0000000008097984 */ /* 0x000ff60000000800 */
[----:B------:R-:W-:-:S05]  /*0440*/  @!P1 LEA R11, R11, R4, 0x2 ;  /* 0x000000040b0b9211 */ /* 0x000fca00078e10ff */
[----:B------:R-:W0:Y:S02]  /*0450*/  @!P1 LDS R12, [R11+0x8] ;  /* 0x000008000b0c9984 */ /* 0x000e240000000800 */
[----:B0-----:R-:W-:-:S04]  /*0460*/  @!P1 FSETP.GT.AND P0, PT, R12, R9, PT ;  /* 0x000000090c00920b */ /* 0x001fc80003f04000 */
[----:B------:R-:W-:Y:S02]  /*0470*/  @!P1 FSEL R9, R12, R9, P0 ;  /* 0x000000090c099208 */ /* 0x000fe40000000000 */
[----:B------:R-:W-:Y:S02]  /*0480*/  @!P1 SEL R13, R17, R13, P0 ;  /* 0x0000000d110d9207 */ /* 0x000fe40000000000 */
[----:B---3--:R-:W-:-:S13]  /*0490*/  FSETP.GE.AND P2, PT, R16, R9, PT ;  /* 0x000000091000720b */ /* 0x008fda0003f46000 */
[----:B------:R-:W-:Y:S05]  /*04a0*/  @P2 BRA `(.L_x_5) ;  /* 0x00000000002c2947 */ /* 0x000fea0003800000 */
[C---:B------:R-:W-:Y:S01]  /*04b0*/  IMAD R8, R15.reuse, 0x4, R4 ;  /* 0x000000040f087824 */ /* 0x040fe200078e0204 */
[----:B------:R-:W-:Y:S01]  /*04c0*/  LEA R17, R15, R6, 0x2 ;  /* 0x000000060f117211 */ /* 0x000fe200078e10ff */
[C---:B------:R-:W-:Y:S02]  /*04d0*/  IMAD R12, R13.reuse, 0x4, R6 ;  /* 0x000000040d0c7824 */ /* 0x040fe400078e0206 */
[----:B------:R-:W-:Y:S01]  /*04e0*/  IMAD.SHL.U32 R11, R13, 0x2, RZ ;  /* 0x000000020d0b7824 */ /* 0x000fe200078e00ff */
[----:B------:R-:W-:Y:S01]  /*04f0*/  STS [R8], R9 ;  /* 0x0000000908007388 */ /* 0x000fe20000000800 */
[----:B------:R-:W-:-:S03]  /*0500*/  IMAD.MOV.U32 R15, RZ, RZ, R13 ;  /* 0x000000ffff0f7224 */ /* 0x000fc600078e000d */
[----:B------:R-:W0:Y:S01]  /*0510*/  LDS R12, [R12] ;  /* 0x000000000c0c7984 */ /* 0x000e220000000800 */
[----:B------:R-:W-:-:S04]  /*0520*/  IADD3 R13, PT, PT, R11, 0x1, RZ ;  /* 0x000000010b0d7810 */ /* 0x000fc80007ffe0ff */
[----:B------:R-:W-:Y:S01]  /*0530*/  ISETP.GE.AND P0, PT, R13, R10, PT ;  /* 0x0000000a0d00720c */ /* 0x000fe20003f06270 */
[----:B0-----:R1:W-:-:S12]  /*0540*/  STS [R17], R12 ;  /* 0x0000000c11007388 */ /* 0x0013d80000000800 */
[----:B------:R-:W-:Y:S05]  /*0550*/  @!P0 BRA `(.L_x_6) ;  /* 0xfffffffc00a48947 */ /* 0x000fea000383ffff */
.L_x_5:
[C---:B------:R-:W-:Y:S01]  /*0560*/  IMAD R8, R15.reuse, 0x4, R4 ;  /* 0x000000040f087824 */ /* 0x040fe200078e0204 */
[----:B------:R-:W-:Y:S01]  /*0570*/  ISETP.GT.AND P0, PT, R14, 0x1, PT ;  /* 0x000000010e00780c */ /* 0x000fe20003f04270 */
[----:B------:R-:W-:-:S03]  /*0580*/  IMAD R9, R15, 0x4, R6 ;  /* 0x000000040f097824 */ /* 0x000fc600078e0206 */
[----:B---3--:R0:W-:Y:S04]  /*0590*/  STS [R8], R16 ;  /* 0x0000001008007388 */ /* 0x0081e80000000800 */
[----:B--2---:R0:W-:Y:S05]  /*05a0*/  STS [R9], R18 ;  /* 0x0000001209007388 */ /* 0x0041ea0000000800 */
[----:B------:R-:W-:Y:S05]  /*05b0*/  @P0 BRA `(.L_x_7) ;  /* 0xfffffffc004c0947 */ /* 0x000fea000383ffff */
.L_x_4:
[----:B------:R-:W-:Y:S05]  /*05c0*/  BSYNC.RECONVERGENT B0 ;  /* 0x0000000000007941 */ /* 0x000fea0003800200 */
.L_x_3:
[----:B------:R-:W2:Y:S01]  /*05d0*/  LDCU UR4, c[0x0][0x398] ;  /* 0x00007300ff0477ac */ /* 0x000ea20008000800 */
[----:B0-----:R-:W-:Y:S01]  /*05e0*/  IADD3 R8, PT, PT, R5, R10, RZ ;  /* 0x0000000a05087210 */ /* 0x001fe20007ffe0ff */
[----:B------:R-:W-:Y:S03]  /*05f0*/  BAR.SYNC.DEFER_BLOCKING 0x0 ;  /* 0x0000000000007b1d */ /* 0x000fe60000010000 */
[----:B--2---:R-:W-:-:S13]  /*0600*/  ISETP.GE.AND P0, PT, R8, UR4, PT ;  /* 0x0000000408007c0c */ /* 0x004fda000bf06270 */
[----:B------:R-:W-:Y:S05]  /*0610*/  @P0 BRA `(.L_x_8) ;  /* 0x0000000400b80947 */ /* 0x000fea0003800000 */
[----:B------:R-:W0:Y:S01]  /*0620*/  LDC R7, c[0x0][0x360] ;  /* 0x0000d800ff077b82 */ /* 0x000e220000000800 */
[----:B------:R-:W-:-:S13]  /*0630*/  ISETP.GT.AND P0, PT, R10, 0x1, PT ;  /* 0x000000010a00780c */ /* 0x000fda0003f04270 */
[----:B------:R-:W-:Y:S05]  /*0640*/  @P0 BRA `(.L_x_9) ;  /* 0x0000000000900947 */ /* 0x000fea0003800000 */
[----:B------:R-:W2:Y:S01]  /*0650*/  S2UR UR5, SR_CgaCtaId ;  /* 0x00000000000579c3 */ /* 0x000ea20000008800 */
[----:B------:R-:W-:Y:S02]  /*0660*/  UMOV UR4, 0x400 ;  /* 0x0000040000047882 */ /* 0x000fe40000000000 */
[----:B--2---:R-:W-:-:S09]  /*0670*/  ULEA UR4, UR5, UR4, 0x18 ;  /* 0x0000000405047291 */ /* 0x004fd2000f8ec0ff */
[----:B------:R-:W2:Y:S03]  /*0680*/  LDS R9, [UR4+0x10] ;  /* 0x00001004ff097984 */ /* 0x000ea60008000800 */
.L_x_14:
[----:B------:R-:W3:Y:S02]  /*0690*/  LDC.64 R10, c[0x0][0x390] ;  /* 0x0000e400ff0a7b82 */ /* 0x000ee40000000a00 */
[----:B---3--:R-:W-:-:S06]  /*06a0*/  IMAD.WIDE R10, R8, 0x8, R10 ;  /* 0x00000008080a7825 */ /* 0x008fcc00078e020a */
[----:B------:R-:W3:Y:S01]  /*06b0*/  LDG.E.64.CONSTANT R10, desc[UR6][R10.64] ;  /* 0x000000060a0a7981 */ /* 0x000ee2000c1e9b00 */
[----:B------:R-:W-:Y:S01]  /*06c0*/  BSSY B0, `(.L_x_10) ;  /* 0x0000017000007945 */ /* 0x000fe20003800000 */
[----:B---3-5:R-:W-:Y:S01]  /*06d0*/  FADD R13, -R3, R11 ;  /* 0x0000000b030d7221 */ /* 0x028fe20000000100 */
[----:B-1----:R-:W-:-:S03]  /*06e0*/  FADD R12, -R2, R10 ;  /* 0x0000000a020c7221 */ /* 0x002fc60000000100 */
[----:B------:R-:W-:-:S04]  /*06f0*/  FMUL R13, R13, R13 ;  /* 0x0000000d0d0d7220 */ /* 0x000fc80000400000 */
[----:B------:R-:W-:-:S05]  /*0700*/  FFMA R12, R12, R12, R13 ;  /* 0x0000000c0c0c7223 */ /* 0x000fca000000000d */
[----:B--2---:R-:W-:-:S13]  /*0710*/  FSETP.GEU.AND P0, PT, R12, R9, PT ;  /* 0x000000090c00720b */ /* 0x004fda0003f0e000 */
[----:B------:R-:W-:Y:S05]  /*0720*/  @P0 BRA `(.L_x_11) ;  /* 0x0000000000400947 */ /* 0x000fea0003800000 */
[----:B------:R-:W1:Y:S01]  /*0730*/  S2R R10, SR_CgaCtaId ;  /* 0x00000000000a7919 */ /* 0x000e620000008800 */
[----:B------:R-:W-:Y:S01]  /*0740*/  MOV R9, 0x400 ;  /* 0x0000040000097802 */ /* 0x000fe20000000f00 */
[----:B------:R-:W-:Y:S01]  /*0750*/  BSSY B1, `(.L_x_12) ;  /* 0x0000008000017945 */ /* 0x000fe20003800000 */
[----:B------:R-:W-:Y:S02]  /*0760*/  IMAD.MOV.U32 R15, RZ, RZ, 0x1 ;  /* 0x00000001ff0f7424 */ /* 0x000fe400078e00ff */
[----:B-1----:R-:W-:-:S07]  /*0770*/  LEA R11, R10, R9, 0x18 ;  /* 0x000000090a0b7211 */ /* 0x002fce00078ec0ff */
.L_x_13:
[----:B------:R-:W-:Y:S01]  /*0780*/  IMAD.MOV.U32 R14, RZ, RZ, RZ ;  /* 0x000000ffff0e7224 */ /* 0x000fe200078e00ff */
[----:B------:R-:W-:Y:S05]  /*0790*/  YIELD ;  /* 0x0000000000007946 */ /* 0x000fea0003800000 */
[----:B------:R-:W1:Y:S02]  /*07a0*/  ATOMS.CAS R9, [R11], R14, R15 ;  /* 0x0000000e0b09738d */ /* 0x000e64000000000f */
[----:B-1----:R-:W-:-:S13]  /*07b0*/  ISETP.NE.AND P0, PT, R9, RZ, PT ;  /* 0x000000ff0900720c */ /* 0x002fda0003f05270 */
[----:B------:R-:W-:Y:S05]  /*07c0*/  @P0 BRA `(.L_x_13) ;  /* 0xfffffffc00ec0947 */ /* 0x000fea000383ffff */
[----:B------:R-:W-:Y:S05]  /*07d0*/  BSYNC B1 ;  /* 0x0000000000017941 */ /* 0x000fea0003800000 */
.L_x_12:
[----:B------:R1:W-:Y:S04]  /*07e0*/  STS [R11+0x10], R12 ;  /* 0x0000100c0b007388 */ /* 0x0003e80000000800 */
[----:B------:R1:W-:Y:S01]  /*07f0*/  STS [R6], R8 ;  /* 0x0000000806007388 */ /* 0x0003e20000000800 */
[----:B------:R2:W-:Y:S06]  /*0800*/  MEMBAR.SC.CTA ;  /* 0x0000000000007992 */ /* 0x0005ec0000000000 */
[----:B--2---:R1:W-:Y:S04]  /*0810*/  ATOMS.EXCH RZ, [R11], RZ ;  /* 0x000000ff0bff738c */ /* 0x0043e80004000000 */
[----:B------:R1:W2:Y:S02]  /*0820*/  LDS R9, [R11+0x10] ;  /* 0x000010000b097984 */ /* 0x0002a40000000800 */
.L_x_11:
[----:B------:R-:W-:Y:S05]  /*0830*/  BSYNC B0 ;  /* 0x0000000000007941 */ /* 0x000fea0003800000 */
.L_x_10:
[----:B------:R-:W3:Y:S01]  /*0840*/  LDCU UR4, c[0x0][0x398] ;  /* 0x00007300ff0477ac */ /* 0x000ee20008000800 */
[----:B01----:R-:W-:-:S04]  /*0850*/  IADD3 R8, PT, PT, R7, R8, RZ ;  /* 0x0000000807087210 */ /* 0x003fc80007ffe0ff */
[----:B---3--:R-:W-:-:S13]  /*0860*/  ISETP.GE.AND P0, PT, R8, UR4, PT ;  /* 0x0000000408007c0c */ /* 0x008fda000bf06270 */
[----:B------:R-:W-:Y:S05]  /*0870*/  @!P0 BRA `(.L_x_14) ;  /* 0xfffffffc00848947 */ /* 0x000fea000383ffff */
[----:B------:R-:W-:Y:S05]  /*0880*/  BRA `(.L_x_8) ;  /* 0x00000004001c7947 */ /* 0x000fea0003800000 */
.L_x_9:
[----:B------:R-:W2:Y:S01]  /*0890*/  S2UR UR5, SR_CgaCtaId ;  /* 0x00000000000579c3 */ /* 0x000ea20000008800 */
[----:B------:R-:W-:Y:S02]  /*08a0*/  UMOV UR4, 0x400 ;  /* 0x0000040000047882 */ /* 0x000fe40000000000 */
[----:B--2---:R-:W-:-:S09]  /*08b0*/  ULEA UR4, UR5, UR4, 0x18 ;  /* 0x0000000405047291 */ /* 0x004fd2000f8ec0ff */
[----:B------:R-:W2:Y:S03]  /*08c0*/  LDS R9, [UR4+0x10] ;  /* 0x00001004ff097984 */ /* 0x000ea60008000800 */
.L_x_22:
        /* <DEDUP_REMOVED lines=15> */
.L_x_18:
[----:B------:R-:W-:Y:S01]  /*09c0*/  IMAD.MOV.U32 R10, RZ, RZ, RZ ;  /* 0x000000ffff0a7224 */ /* 0x000fe200078e00ff */
[----:B------:R-:W-:Y:S05]  /*09d0*/  YIELD ;  /* 0x0000000000007946 */ /* 0x000fea0003800000 */
[----:B------:R-:W1:Y:S02]  /*09e0*/  ATOMS.CAS R9, [R17], R10, R11 ;  /* 0x0000000a1109738d */ /* 0x000e64000000000b */
[----:B-1----:R-:W-:-:S13]  /*09f0*/  ISETP.NE.AND P0, PT, R9, RZ, PT ;  /* 0x000000ff0900720c */ /* 0x002fda0003f05270 */
[----:B------:R-:W-:Y:S05]  /*0a00*/  @P0 BRA `(.L_x_18) ;  /* 0xfffffffc00ec0947 */ /* 0x000fea000383ffff */
[----:B------:R-:W-:Y:S05]  /*0a10*/  BSYNC B1 ;  /* 0x0000000000017941 */ /* 0x000fea0003800000 */
.L_x_17:
[----:B------:R1:W-:Y:S01]  /*0a20*/  STS [R17+0x10], R12 ;  /* 0x0000100c11007388 */ /* 0x0003e20000000800 */
[----:B------:R-:W2:Y:S01]  /*0a30*/  LDC R16, c[0x0][0x3a8] ;  /* 0x0000ea00ff107b82 */ /* 0x000ea20000000800 */
[----:B------:R-:W-:Y:S01]  /*0a40*/  HFMA2 R11, -RZ, RZ, 0, 0 ;  /* 0x00000000ff0b7431 */ /* 0x000fe200000001ff */
[----:B------:R-:W-:Y:S01]  /*0a50*/  BSSY.RECONVERGENT B1, `(.L_x_19) ;  /* 0x000001b000017945 */ /* 0x000fe20003800200 */
[----:B------:R1:W-:Y:S01]  /*0a60*/  STS [R6], R8 ;  /* 0x0000000806007388 */ /* 0x0003e20000000800 */
[----:B------:R-:W-:Y:S02]  /*0a70*/  IMAD.MOV.U32 R13, RZ, RZ, 0x1 ;  /* 0x00000001ff0d7424 */ /* 0x000fe400078e00ff */
[----:B------:R-:W-:Y:S01]  /*0a80*/  IMAD.MOV.U32 R15, RZ, RZ, RZ ;  /* 0x000000ffff0f7224 */ /* 0x000fe200078e00ff */
[----:B------:R1:W3:Y:S06]  /*0a90*/  LDS R9, [R17+0x10] ;  /* 0x0000100011097984 */ /* 0x0002ec0000000800 */
.L_x_21:
[----:B------:R-:W-:Y:S01]  /*0aa0*/  IADD3 R14, PT, PT, R11, 0x2, RZ ;  /* 0x000000020b0e7810 */ /* 0x000fe20007ffe0ff */
[----:B----4-:R-:W-:-:S03]  /*0ab0*/  IMAD R10, R13, 0x4, R4 ;  /* 0x000000040d0a7824 */ /* 0x010fc600078e0204 */
[----:B--2---:R-:W-:Y:S02]  /*0ac0*/  ISETP.GE.AND P1, PT, R14, R16, PT ;  /* 0x000000100e00720c */ /* 0x004fe40003f26270 */
[----:B-1----:R-:W-:Y:S11]  /*0ad0*/  LDS R12, [R10] ;  /* 0x000000000a0c7984 */ /* 0x002ff60000000800 */
[----:B------:R-:W-:-:S06]  /*0ae0*/  @!P1 IMAD R11, R11, 0x4, R4 ;  /* 0x000000040b0b9824 */ /* 0x000fcc00078e0204 */
[----:B------:R-:W1:Y:S02]  /*0af0*/  @!P1 LDS R11, [R11+0x8] ;  /* 0x000008000b0b9984 */ /* 0x000e640000000800 */
[----:B-1----:R-:W-:-:S04]  /*0b00*/  @!P1 FSETP.GT.AND P0, PT, R11, R12, PT ;  /* 0x0000000c0b00920b */ /* 0x002fc80003f04000 */
[----:B------:R-:W-:Y:S02]  /*0b10*/  @!P1 FSEL R12, R11, R12, P0 ;  /* 0x0000000c0b0c9208 */ /* 0x000fe40000000000 */
[----:B------:R-:W-:Y:S02]  /*0b20*/  @!P1 SEL R13, R14, R13, P0 ;  /* 0x0000000d0e0d9207 */ /* 0x000fe40000000000 */
[----:B---3--:R-:W-:-:S13]  /*0b30*/  FSETP.GE.AND P2, PT, R9, R12, PT ;  /* 0x0000000c0900720b */ /* 0x008fda0003f46000 */
[----:B------:R-:W-:Y:S05]  /*0b40*/  @P2 BRA `(.L_x_20) ;  /* 0x00000000002c2947 */ /* 0x000fea0003800000 */
[----:B------:R-:W-:Y:S01]  /*0b50*/  LEA R17, R15, R4, 0x2 ;  /* 0x000000040f117211 */ /* 0x000fe200078e10ff */
[C-C-:B------:R-:W-:Y:S01]  /*0b60*/  IMAD R10, R13.reuse, 0x4, R6.reuse ;  /* 0x000000040d0a7824 */ /* 0x140fe200078e0206 */
[----:B------:R-:W-:Y:S01]  /*0b70*/  SHF.L.U32 R11, R13, 0x1, RZ ;  /* 0x000000010d0b7819 */ /* 0x000fe200000006ff */
[----:B------:R-:W-:Y:S02]  /*0b80*/  IMAD R19, R15, 0x4, R6 ;  /* 0x000000040f137824 */ /* 0x000fe400078e0206 */
[----:B------:R-:W-:Y:S01]  /*0b90*/  STS [R17], R12 ;  /* 0x0000000c11007388 */ /* 0x000fe20000000800 */
[----:B------:R-:W-:Y:S02]  /*0ba0*/  IMAD.MOV.U32 R15, RZ, RZ, R13 ;  /* 0x000000ffff0f7224 */ /* 0x000fe400078e000d */
[----:B------:R-:W-:Y:S01]  /*0bb0*/  VIADD R13, R11, 0x1 ;  /* 0x000000010b0d7836 */ /* 0x000fe20000000000 */
[----:B------:R-:W1:Y:S04]  /*0bc0*/  LDS R10, [R10] ;  /* 0x000000000a0a7984 */ /* 0x000e680000000800 */
[----:B------:R-:W-:Y:S01]  /*0bd0*/  ISETP.GE.AND P0, PT, R13, R16, PT ;  /* 0x000000100d00720c */ /* 0x000fe20003f06270 */
[----:B-1----:R4:W-:-:S12]  /*0be0*/  STS [R19], R10 ;  /* 0x0000000a13007388 */ /* 0x0029d80000000800 */
[----:B------:R-:W-:Y:S05]  /*0bf0*/  @!P0 BRA `(.L_x_21) ;  /* 0xfffffffc00a88947 */ /* 0x000fea000383ffff */
.L_x_20:
[----:B------:R-:W-:Y:S05]  /*0c00*/  BSYNC.RECONVERGENT B1 ;  /* 0x0000000000017941 */ /* 0x000fea0003800200 */
.L_x_19:
[C---:B----4-:R-:W-:Y:S01]  /*0c10*/  LEA R10, R15.reuse, R4, 0x2 ;  /* 0x000000040f0a7211 */ /* 0x050fe200078e10ff */
[----:B------:R-:W-:Y:S01]  /*0c20*/  IMAD R15, R15, 0x4, R6 ;  /* 0x000000040f0f7824 */ /* 0x000fe200078e0206 */
[----:B------:R-:W1:Y:S01]  /*0c30*/  S2UR UR5, SR_CgaCtaId ;  /* 0x00000000000579c3 */ /* 0x000e620000008800 */
[----:B------:R-:W-:Y:S02]  /*0c40*/  UMOV UR4, 0x400 ;  /* 0x0000040000047882 */ /* 0x000fe40000000000 */
[----:B------:R2:W-:Y:S04]  /*0c50*/  STS [R10], R9 ;  /* 0x000000090a007388 */ /* 0x0005e80000000800 */
[----:B------:R2:W-:Y:S01]  /*0c60*/  STS [R15], R8 ;  /* 0x000000080f007388 */ /* 0x0005e20000000800 */
[----:B-1----:R-:W-:Y:S01]  /*0c70*/  ULEA UR4, UR5, UR4, 0x18 ;  /* 0x0000000405047291 */ /* 0x002fe2000f8ec0ff */
[----:B------:R1:W-:Y:S08]  /*0c80*/  MEMBAR.SC.CTA ;  /* 0x0000000000007992 */ /* 0x0003f00000000000 */
[----:B-1----:R-:W-:Y:S04]  /*0c90*/  ATOMS.EXCH RZ, [UR4], RZ ;  /* 0x000000ffffff798c */ /* 0x002fe8000c000004 */
[----:B--2---:R-:W1:Y:S02]  /*0ca0*/  LDS R9, [UR4+0x10] ;  /* 0x00001004ff097984 */ /* 0x004e640008000800 */
.L_x_16:
[----:B------:R-:W-:Y:S05]  /*0cb0*/  BSYNC B0 ;  /* 0x0000000000007941 */ /* 0x000fea0003800000 */
.L_x_15:
[----:B------:R-:W2:Y:S01]  /*0cc0*/  LDCU UR4, c[0x0][0x398] ;  /* 0x00007300ff0477ac */ /* 0x000ea20008000800 */
[----:B0-----:R-:W-:-:S05]  /*0cd0*/  IMAD.IADD R8, R7, 0x1, R8 ;  /* 0x0000000107087824 */ /* 0x001fca00078e0208 */
[----:B--2---:R-:W-:-:S13]  /*0ce0*/  ISETP.GE.AND P0, PT, R8, UR4, PT ;  /* 0x0000000408007c0c */ /* 0x004fda000bf06270 */
[----:B------:R-:W-:Y:S05]  /*0cf0*/  @!P0 BRA `(.L_x_22) ;  /* 0xfffffff800f48947 */ /* 0x000fea000383ffff */
.L_x_8:
[----:B------:R-:W-:Y:S05]  /*0d00*/  WARPSYNC.ALL ;  /* 0x0000000000007948 */ /* 0x000fea0003800000 */
[----:B------:R-:W0:Y:S01]  /*0d10*/  LDC R13, c[0x0][0x3a8] ;  /* 0x0000ea00ff0d7b82 */ /* 0x000e220000000800 */
[----:B------:R-:W-:Y:S07]  /*0d20*/  BSSY.RECONVERGENT B0, `(.L_x_23) ;  /* 0x0000045000007945 */ /* 0x000fee0003800200 */
[----:B------:R-:W-:Y:S01]  /*0d30*/  BAR.SYNC.DEFER_BLOCKING 0x0 ;  /* 0x0000000000007b1d */ /* 0x000fe20000010000 */
[----:B0-----:R-:W-:-:S04]  /*0d40*/  ISETP.GE.AND P0, PT, R13, 0x2, PT ;  /* 0x000000020d00780c */ /* 0x001fc80003f06270 */
[----:B------:R-:W-:-:S13]  /*0d50*/  ISETP.NE.OR P0, PT, R5, RZ, !P0 ;  /* 0x000000ff0500720c */ /* 0x000fda0004705670 */
[----:B------:R-:W-:Y:S05]  /*0d60*/  @P0 BRA `(.L_x_24) ;  /* 0x0000000400000947 */ /* 0x000fea0003800000 */
[----:B-----5:R0:W-:Y:S01]  /*0d70*/  LDS R2, [R6] ;  /* 0x0000000006027984 */ /* 0x0201e20000000800 */
[----:B------:R-:W3:Y:S01]  /*0d80*/  S2UR UR5, SR_CgaCtaId ;  /* 0x00000000000579c3 */ /* 0x000ee20000008800 */
[----:B------:R-:W-:Y:S01]  /*0d90*/  UMOV UR4, 0x400 ;  /* 0x0000040000047882 */ /* 0x000fe20000000000 */
[C---:B------:R-:W-:Y:S02]  /*0da0*/  ISETP.GE.U32.AND P0, PT, R13.reuse, 0x3, PT ;  /* 0x000000030d00780c */ /* 0x040fe40003f06070 */
[----:B0-----:R-:W-:-:S05]  /*0db0*/  LEA R6, R13, R4, 0x2 ;  /* 0x000000040d067211 */ /* 0x001fca00078e10ff */
[----:B------:R-:W0:Y:S01]  /*0dc0*/  LDS R7, [R6+-0x4] ;  /* 0xfffffc0006077984 */ /* 0x000e220000000800 */
[----:B-12---:R-:W-:Y:S01]  /*0dd0*/  IMAD R9, R13, 0x4, R6 ;  /* 0x000000040d097824 */ /* 0x006fe200078e0206 */
[----:B---3--:R-:W-:-:S09]  /*0de0*/  ULEA UR4, UR5, UR4, 0x18 ;  /* 0x0000000405047291 */ /* 0x008fd2000f8ec0ff */
[----:B------:R-:W1:Y:S04]  /*0df0*/  LDS R3, [UR4+0x10] ;  /* 0x00001004ff037984 */ /* 0x000e680008000800 */
[----:B0-----:R-:W-:Y:S04]  /*0e00*/  STS [UR4+0x10], R7 ;  /* 0x00001007ff007988 */ /* 0x001fe80008000804 */
[----:B------:R-:W0:Y:S04]  /*0e10*/  LDS R11, [R9+-0x4] ;  /* 0xfffffc00090b7984 */ /* 0x000e280000000800 */
[----:B-1----:R3:W-:Y:S04]  /*0e20*/  STS [R6+-0x4], R3 ;  /* 0xfffffc0306007388 */ /* 0x0027e80000000800 */
[----:B0-----:R3:W-:Y:S04]  /*0e30*/  STS [R6], R11 ;  /* 0x0000000b06007388 */ /* 0x0017e80000000800 */
[----:B------:R3:W-:Y:S01]  /*0e40*/  STS [R9+-0x4], R2 ;  /* 0xfffffc0209007388 */ /* 0x0007e20000000800 */
[----:B------:R-:W-:Y:S05]  /*0e50*/  @!P0 BRA `(.L_x_24) ;  /* 0x0000000000c48947 */ /* 0x000fea0003800000 */
[----:B---3--:R-:W0:Y:S01]  /*0e60*/  LDS R2, [UR4+0x10] ;  /* 0x00001004ff027984 */ /* 0x008e220008000800 */
[----:B------:R-:W-:-:S07]  /*0e70*/  VIADD R3, R13, 0xffffffff ;  /* 0xffffffff0d037836 */ /* 0x000fce0000000000 */
.L_x_27:
[----:B-1----:R1:W2:Y:S01]  /*0e80*/  LDS R7, [R6] ;  /* 0x0000000006077984 */ /* 0x0022a20000000800 */
[----:B------:R-:W-:Y:S01]  /*0e90*/  MOV R9, RZ ;  /* 0x000000ff00097202 */ /* 0x000fe20000000f00 */
[----:B----4-:R-:W-:Y:S02]  /*0ea0*/  IMAD.MOV.U32 R11, RZ, RZ, 0x1 ;  /* 0x00000001ff0b7424 */ /* 0x010fe400078e00ff */
[----:B------:R-:W-:-:S07]  /*0eb0*/  IMAD.MOV.U32 R13, RZ, RZ, RZ ;  /* 0x000000ffff0d7224 */ /* 0x000fce00078e00ff */
.L_x_26:
[----:B------:R-:W-:Y:S01]  /*0ec0*/  IADD3 R12, PT, PT, R9, 0x2, RZ ;  /* 0x00000002090c7810 */ /* 0x000fe20007ffe0ff */
[----:B------:R-:W-:-:S03]  /*0ed0*/  IMAD R8, R11, 0x4, R4 ;  /* 0x000000040b087824 */ /* 0x000fc600078e0204 */
[----:B------:R-:W-:Y:S02]  /*0ee0*/  ISETP.GE.AND P1, PT, R12, R3, PT ;  /* 0x000000030c00720c */ /* 0x000fe40003f26270 */
[----:B------:R-:W-:Y:S11]  /*0ef0*/  LDS R15, [R8] ;  /* 0x00000000080f7984 */ /* 0x000ff60000000800 */
[----:B------:R-:W-:-:S05]  /*0f00*/  @!P1 IMAD R9, R9, 0x4, R4 ;  /* 0x0000000409099824 */ /* 0x000fca00078e0204 */
[----:B---3--:R-:W3:Y:S02]  /*0f10*/  @!P1 LDS R10, [R9+0x8] ;  /* 0x00000800090a9984 */ /* 0x008ee40000000800 */
[----:B---3--:R-:W-:-:S04]  /*0f20*/  @!P1 FSETP.GT.AND P0, PT, R10, R15, PT ;  /* 0x0000000f0a00920b */ /* 0x008fc80003f04000 */
[----:B------:R-:W-:Y:S02]  /*0f30*/  @!P1 FSEL R15, R10, R15, P0 ;  /* 0x0000000f0a0f9208 */ /* 0x000fe40000000000 */
[----:B------:R-:W-:Y:S02]  /*0f40*/  @!P1 SEL R11, R12, R11, P0 ;  /* 0x0000000b0c0b9207 */ /* 0x000fe40000000000 */
[----:B0-----:R-:W-:-:S13]  /*0f50*/  FSETP.GE.AND P2, PT, R2, R15, PT ;  /* 0x0000000f0200720b */ /* 0x001fda0003f46000 */
        /* <DEDUP_REMOVED lines=8> */
[----:B------:R-:W0:Y:S04]  /*0fe0*/  LDS R10, [R10] ;  /* 0x000000000a0a7984 */ /* 0x000e280000000800 */
[----:B------:R-:W-:Y:S01]  /*0ff0*/  ISETP.GE.AND P0, PT, R11, R3, PT ;  /* 0x000000030b00720c */ /* 0x000fe20003f06270 */
[----:B0-----:R3:W-:-:S12]  /*1000*/  STS [R17], R10 ;  /* 0x0000000a11007388 */ /* 0x0017d80000000800 */
[----:B------:R-:W-:Y:S05]  /*1010*/  @!P0 BRA `(.L_x_26) ;  /* 0xfffffffc00a88947 */ /* 0x000fea000383ffff */
.L_x_25:
[C---:B------:R-:W-:Y:S01]  /*1020*/  LEA R9, R13.reuse, R4, 0x2 ;  /* 0x000000040d097211 */ /* 0x040fe200078e10ff */
[----:B------:R-:W-:Y:S01]  /*1030*/  IMAD R8, R13, 0x4, R6 ;  /* 0x000000040d087824 */ /* 0x000fe200078e0206 */
[----:B------:R-:W0:Y:S01]  /*1040*/  S2UR UR5, SR_CgaCtaId ;  /* 0x00000000000579c3 */ /* 0x000e220000008800 */
[C---:B------:R-:W-:Y:S01]  /*1050*/  IMAD R13, R3.reuse, 0x4, R4 ;  /* 0x00000004030d7824 */ /* 0x040fe200078e0204 */
[----:B------:R-:W-:Y:S01]  /*1060*/  UMOV UR4, 0x400 ;  /* 0x0000040000047882 */ /* 0x000fe20000000000 */
[----:B------:R-:W-:Y:S01]  /*1070*/  STS [R9], R2 ;  /* 0x0000000209007388 */ /* 0x000fe20000000800 */
[C---:B------:R-:W-:Y:S02]  /*1080*/  LEA R14, R3.reuse, R6, 0x2 ;  /* 0x00000006030e7211 */ /* 0x040fe400078e10ff */
[C---:B------:R-:W-:Y:S01]  /*1090*/  ISETP.GE.U32.AND P0, PT, R3.reuse, 0x3, PT ;  /* 0x000000030300780c */ /* 0x040fe20003f06070 */
[----:B--2---:R-:W-:Y:S01]  /*10a0*/  STS [R8], R7 ;  /* 0x0000000708007388 */ /* 0x004fe20000000800 */
[----:B------:R-:W-:-:S03]  /*10b0*/  VIADD R3, R3, 0xffffffff ;  /* 0xffffffff03037836 */ /* 0x000fc60000000000 */
[----:B------:R-:W2:Y:S04]  /*10c0*/  LDS R12, [R13+-0x4] ;  /* 0xfffffc000d0c7984 */ /* 0x000ea80000000800 */
[----:B------:R-:W-:Y:S01]  /*10d0*/  LDS R11, [R6] ;  /* 0x00000000060b7984 */ /* 0x000fe20000000800 */
[----:B0-----:R-:W-:-:S09]  /*10e0*/  ULEA UR4, UR5, UR4, 0x18 ;  /* 0x0000000405047291 */ /* 0x001fd2000f8ec0ff */
[----:B---3--:R-:W-:Y:S04]  /*10f0*/  LDS R10, [UR4+0x10] ;  /* 0x00001004ff0a7984 */ /* 0x008fe80008000800 */
[----:B--2---:R-:W-:Y:S04]  /*1100*/  STS [UR4+0x10], R12 ;  /* 0x0000100cff007988 */ /* 0x004fe80008000804 */
[----:B------:R-:W0:Y:S04]  /*1110*/  LDS R15, [R14+-0x4] ;  /* 0xfffffc000e0f7984 */ /* 0x000e280000000800 */
[----:B0-----:R4:W-:Y:S04]  /*1120*/  STS [R6], R15 ;  /* 0x0000000f06007388 */ /* 0x0019e80000000800 */
[----:B------:R4:W-:Y:S04]  /*1130*/  STS [R13+-0x4], R10 ;  /* 0xfffffc0a0d007388 */ /* 0x0009e80000000800 */
[----:B------:R4:W-:Y:S04]  /*1140*/  STS [R14+-0x4], R11 ;  /* 0xfffffc0b0e007388 */ /* 0x0009e80000000800 */
[----:B------:R-:W0:Y:S01]  /*1150*/  LDS R2, [UR4+0x10] ;  /* 0x00001004ff027984 */ /* 0x000e220008000800 */
[----:B------:R-:W-:Y:S05]  /*1160*/  @P0 BRA `(.L_x_27) ;  /* 0xfffffffc00440947 */ /* 0x000fea000383ffff */
.L_x_24:
[----:B------:R-:W-:Y:S05]  /*1170*/  BSYNC.RECONVERGENT B0 ;  /* 0x0000000000007941 */ /* 0x000fea0003800200 */
.L_x_23:
[----:B------:R-:W1:Y:S01]  /*1180*/  LDCU UR5, c[0x0][0x3a8] ;  /* 0x00007500ff0577ac */ /* 0x000e620008000800 */
[----:B------:R-:W-:Y:S01]  /*1190*/  BAR.SYNC.DEFER_BLOCKING 0x0 ;  /* 0x0000000000007b1d */ /* 0x000fe20000010000 */
[----:B-1----:R-:W-:-:S13]  /*11a0*/  ISETP.GE.AND P0, PT, R5, UR5, PT ;  /* 0x0000000505007c0c */ /* 0x002fda000bf06270 */
[----:B------:R-:W-:Y:S05]  /*11b0*/  @P0 EXIT ;  /* 0x000000000000094d */ /* 0x000fea0003800000 */
[----:B--23--:R-:W1:Y:S01]  /*11c0*/  LDC.64 R8, c[0x0][0x3a0] ;  /* 0x0000e800ff087b82 */ /* 0x00ce620000000a00 */
[----:B------:R-:W2:Y:S02]  /*11d0*/  LDCU UR4, c[0x0][0x360] ;  /* 0x00006c00ff0477ac */ /* 0x000ea40008000800 */
.L_x_28:
[C---:B---3--:R-:W-:Y:S01]  /*11e0*/  IMAD R7, R5.reuse, 0x4, R6 ;  /* 0x0000000405077824 */ /* 0x048fe200078e0206 */
[C---:B----4-:R-:W-:Y:S01]  /*11f0*/  LEA R10, R5.reuse, R4, 0x2 ;  /* 0x00000004050a7211 */ /* 0x050fe200078e10ff */
[----:B-----5:R-:W-:Y:S02]  /*1200*/  IMAD R3, R0, UR5, R5 ;  /* 0x0000000500037c24 */ /* 0x020fe4000f8e0205 */
[----:B--2---:R-:W-:Y:S02]  /*1210*/  VIADD R5, R5, UR4 ;  /* 0x0000000405057c36 */ /* 0x004fe40008000000 */
[----:B------:R-:W2:Y:S01]  /*1220*/  LDS R7, [R7] ;  /* 0x0000000007077984 */ /* 0x000ea20000000800 */
[----:B01----:R-:W-:Y:S02]  /*1230*/  IMAD.WIDE R2, R3, 0x8, R8 ;  /* 0x0000000803027825 */ /* 0x003fe400078e0208 */
[----:B------:R-:W-:Y:S01]  /*1240*/  ISETP.GE.AND P0, PT, R5, UR5, PT ;  /* 0x0000000505007c0c */ /* 0x000fe2000bf06270 */
[----:B------:R-:W0:Y:S04]  /*1250*/  LDS R11, [R10] ;  /* 0x000000000a0b7984 */ /* 0x000e280000000800 */
[----:B--2---:R3:W-:Y:S04]  /*1260*/  STG.E desc[UR6][R2.64], R7 ;  /* 0x0000000702007986 */ /* 0x0047e8000c101906 */
[----:B0-----:R3:W-:Y:S04]  /*1270*/  STG.E desc[UR6][R2.64+0x4], R11 ;  /* 0x0000040b02007986 */ /* 0x0017e8000c101906 */
[----:B------:R-:W-:Y:S05]  /*1280*/  @!P0 BRA `(.L_x_28) ;  /* 0xfffffffc00d48947 */ /* 0x000fea000383ffff */
[----:B------:R-:W-:Y:S05]  /*1290*/  EXIT ;  /* 0x000000000000794d */ /* 0x000fea0003800000 */
.L_x_29:
[----:B------:R-:W-:-:S00]  /*12a0*/  BRA `(.L_x_29) ;  /* 0xfffffffc00fc7947 */ /* 0x000fc0000383ffff */
[----:B------:R-:W-:-:S00]  /*12b0*/  NOP ;  /* 0x0000000000007918 */ /* 0x000fc00000000000 */
        /* <DEDUP_REMOVED lines=12> */
.L_x_30:


//--------------------- .nv.shared._Z28knn2d_block_streaming_kernelPK6float2iS1_iPSt4pairIifEi --------------------------
	.section	.nv.shared._Z28knn2d_block_streaming_kernelPK6float2iS1_iPSt4pairIifEi,"aw",@nobits
	.sectionflags	@""
	.align	16
.nv.shared._Z28knn2d_block_streaming_kernelPK6float2iS1_iPSt4pairIifEi:
	.zero		1040


//--------------------- .nv.shared.reserved.0     --------------------------
	.section	.nv.shared.reserved.0,"aw",@nobits
	.weak		__nv_reservedSMEM_offset_0_alias
	.size		__nv_reservedSMEM_offset_0_alias, 0, 64
	.other		__nv_reservedSMEM_offset_0_alias,@"STO_CUDA_RESERVED_SHARED STV_DEFAULT"
__nv_reservedSMEM_offset_0_alias:
	.zero		0
	.zero		64


//--------------------- .nv.constant0._Z28knn2d_block_streaming_kernelPK6float2iS1_iPSt4pairIifEi --------------------------
	.section	.nv.constant0._Z28knn2d_block_streaming_kernelPK6float2iS1_iPSt4pairIifEi,"a",@progbits
	.sectionflags	@""
	.align	4
.nv.constant0._Z28knn2d_block_streaming_kernelPK6float2iS1_iPSt4pairIifEi:
	.zero		940


//--------------------- SYMBOLS --------------------------

	.type		.nv.reservedSmem.offset0,@object
	.size		.nv.reservedSmem.offset0,0x4
	.type		.nv.reservedSmem.cap,@object
	.size		.nv.reservedSmem.cap,0x4
